//
// Generated by NVIDIA NVVM Compiler
//
// Compiler Build ID: CL-36424714
// Cuda compilation tools, release 13.0, V13.0.88
// Based on NVVM 20.0.0
//

.version 9.0
.target sm_100
.address_size 64

	// .globl	_Z9test_mainPfPt

.visible .entry _Z9test_mainPfPt(
	.param .u64 .ptr .align 1 _Z9test_mainPfPt_param_0,
	.param .u64 .ptr .align 1 _Z9test_mainPfPt_param_1
)
{
	.reg .pred 	%p<73>;
	.reg .b16 	%rs<121>;
	.reg .b32 	%r<46>;
	.reg .b32 	%f<4>;
	.reg .b64 	%rd<77>;
	.reg .b64 	%fd<7>;

	ld.param.u64 	%rd20, [_Z9test_mainPfPt_param_0];
	ld.param.u64 	%rd19, [_Z9test_mainPfPt_param_1];
	cvta.to.global.u64 	%rd21, %rd20;
	ld.global.u32 	%r9, [%rd21];
	ld.global.u32 	%r1, [%rd21+4];
	ld.global.u32 	%r2, [%rd21+8];
	and.b32  	%r10, %r9, 2147483647;
	setp.gt.u32 	%p1, %r10, 2139095040;
	selp.b32 	%r11, 2147483647, %r9, %p1;
	mov.b32 	%f1, %r11;
	cvt.f64.f32 	%fd1, %f1;
	mov.b64 	%rd1, %fd1;
	shr.u64 	%rd22, %rd1, 52;
	cvt.u16.u64 	%rs1, %rd22;
	shr.u64 	%rd23, %rd1, 49;
	cvt.u16.u64 	%rs42, %rd23;
	and.b16  	%rs2, %rs42, 7;
	abs.f64 	%fd2, %fd1;
	mov.b64 	%rd2, %fd2;
	setp.lt.u64 	%p2, %rd2, 4562146422526312449;
	mov.b16 	%rs115, 0;
	@%p2 bra 	$L__BB0_7;
	setp.gt.u64 	%p3, %rd2, 4646870390516219904;
	mov.b16 	%rs115, 127;
	@%p3 bra 	$L__BB0_7;
	setp.lt.u64 	%p4, %rd2, 4580160821035794432;
	@%p4 bra 	$L__BB0_4;
	shl.b16 	%rs44, %rs1, 3;
	or.b16  	%rs45, %rs44, %rs2;
	and.b64  	%rd24, %rd1, 562949953421311;
	setp.gt.u64 	%p5, %rd24, 281474976710656;
	and.b64  	%rd25, %rd1, 1125899906842623;
	setp.eq.s64 	%p6, %rd25, 844424930131968;
	or.pred  	%p7, %p5, %p6;
	selp.u16 	%rs46, 1, 0, %p7;
	add.s16 	%rs47, %rs45, %rs46;
	add.s16 	%rs115, %rs47, 64;
	bra.uni 	$L__BB0_7;
$L__BB0_4:
	sub.s16 	%rs48, -7, %rs1;
	or.b16  	%rs49, %rs2, 8;
	cvt.u32.u16 	%r12, %rs49;
	cvt.u32.u16 	%r13, %rs48;
	and.b32  	%r14, %r13, 255;
	shr.u32 	%r3, %r12, %r14;
	or.b64  	%rd26, %rd1, 4503599627370496;
	mov.b64 	%rd27, 562949953421312;
	shl.b64 	%rd28, %rd27, %r14;
	add.s64 	%rd29, %rd28, -1;
	and.b64  	%rd3, %rd29, %rd26;
	mov.b64 	%rd30, 281474976710656;
	shl.b64 	%rd4, %rd30, %r14;
	setp.gt.u64 	%p8, %rd3, %rd4;
	@%p8 bra 	$L__BB0_6;
	cvt.u16.u32 	%rs115, %r3;
	setp.ne.s64 	%p9, %rd3, %rd4;
	and.b32  	%r16, %r3, 1;
	setp.eq.b32 	%p10, %r16, 1;
	not.pred 	%p11, %p10;
	or.pred  	%p12, %p9, %p11;
	@%p12 bra 	$L__BB0_7;
$L__BB0_6:
	cvt.u16.u32 	%rs50, %r3;
	add.s16 	%rs115, %rs50, 1;
$L__BB0_7:
	shr.u64 	%rd31, %rd1, 56;
	cvt.u16.u64 	%rs52, %rd31;
	and.b16  	%rs7, %rs52, 128;
	and.b32  	%r17, %r1, 2147483647;
	setp.gt.u32 	%p13, %r17, 2139095040;
	selp.b32 	%r18, 2147483647, %r1, %p13;
	mov.b32 	%f2, %r18;
	cvt.f64.f32 	%fd3, %f2;
	mov.b64 	%rd5, %fd3;
	shr.u64 	%rd32, %rd5, 52;
	cvt.u16.u64 	%rs8, %rd32;
	shr.u64 	%rd33, %rd5, 49;
	cvt.u16.u64 	%rs53, %rd33;
	and.b16  	%rs9, %rs53, 7;
	abs.f64 	%fd4, %fd3;
	mov.b64 	%rd6, %fd4;
	setp.lt.u64 	%p14, %rd6, 4562146422526312449;
	mov.b16 	%rs116, 0;
	@%p14 bra 	$L__BB0_14;
	setp.gt.u64 	%p15, %rd6, 4646870390516219904;
	mov.b16 	%rs116, 127;
	@%p15 bra 	$L__BB0_14;
	setp.lt.u64 	%p16, %rd6, 4580160821035794432;
	@%p16 bra 	$L__BB0_11;
	shl.b16 	%rs55, %rs8, 3;
	or.b16  	%rs56, %rs55, %rs9;
	and.b64  	%rd34, %rd5, 562949953421311;
	setp.gt.u64 	%p17, %rd34, 281474976710656;
	and.b64  	%rd35, %rd5, 1125899906842623;
	setp.eq.s64 	%p18, %rd35, 844424930131968;
	or.pred  	%p19, %p17, %p18;
	selp.u16 	%rs57, 1, 0, %p19;
	add.s16 	%rs58, %rs56, %rs57;
	add.s16 	%rs116, %rs58, 64;
	bra.uni 	$L__BB0_14;
$L__BB0_11:
	sub.s16 	%rs59, -7, %rs8;
	or.b16  	%rs60, %rs9, 8;
	cvt.u32.u16 	%r19, %rs60;
	cvt.u32.u16 	%r20, %rs59;
	and.b32  	%r21, %r20, 255;
	shr.u32 	%r4, %r19, %r21;
	or.b64  	%rd36, %rd5, 4503599627370496;
	mov.b64 	%rd37, 562949953421312;
	shl.b64 	%rd38, %rd37, %r21;
	add.s64 	%rd39, %rd38, -1;
	and.b64  	%rd7, %rd39, %rd36;
	mov.b64 	%rd40, 281474976710656;
	shl.b64 	%rd8, %rd40, %r21;
	setp.gt.u64 	%p20, %rd7, %rd8;
	@%p20 bra 	$L__BB0_13;
	cvt.u16.u32 	%rs116, %r4;
	setp.ne.s64 	%p21, %rd7, %rd8;
	and.b32  	%r23, %r4, 1;
	setp.eq.b32 	%p22, %r23, 1;
	not.pred 	%p23, %p22;
	or.pred  	%p24, %p21, %p23;
	@%p24 bra 	$L__BB0_14;
$L__BB0_13:
	cvt.u16.u32 	%rs61, %r4;
	add.s16 	%rs116, %rs61, 1;
$L__BB0_14:
	shr.u64 	%rd41, %rd5, 56;
	cvt.u16.u64 	%rs63, %rd41;
	and.b16  	%rs14, %rs63, 128;
	and.b32  	%r24, %r2, 2147483647;
	setp.gt.u32 	%p25, %r24, 2139095040;
	selp.b32 	%r25, 2147483647, %r2, %p25;
	mov.b32 	%f3, %r25;
	cvt.f64.f32 	%fd5, %f3;
	mov.b64 	%rd9, %fd5;
	shr.u64 	%rd42, %rd9, 52;
	cvt.u16.u64 	%rs15, %rd42;
	shr.u64 	%rd43, %rd9, 49;
	cvt.u16.u64 	%rs64, %rd43;
	and.b16  	%rs16, %rs64, 7;
	abs.f64 	%fd6, %fd5;
	mov.b64 	%rd10, %fd6;
	setp.lt.u64 	%p26, %rd10, 4562146422526312449;
	mov.b16 	%rs117, 0;
	@%p26 bra 	$L__BB0_21;
	setp.gt.u64 	%p27, %rd10, 4646870390516219904;
	mov.b16 	%rs117, 127;
	@%p27 bra 	$L__BB0_21;
	setp.lt.u64 	%p28, %rd10, 4580160821035794432;
	@%p28 bra 	$L__BB0_18;
	shl.b16 	%rs66, %rs15, 3;
	or.b16  	%rs67, %rs66, %rs16;
	and.b64  	%rd44, %rd9, 562949953421311;
	setp.gt.u64 	%p29, %rd44, 281474976710656;
	and.b64  	%rd45, %rd9, 1125899906842623;
	setp.eq.s64 	%p30, %rd45, 844424930131968;
	or.pred  	%p31, %p29, %p30;
	selp.u16 	%rs68, 1, 0, %p31;
	add.s16 	%rs69, %rs67, %rs68;
	add.s16 	%rs117, %rs69, 64;
	bra.uni 	$L__BB0_21;
$L__BB0_18:
	sub.s16 	%rs70, -7, %rs15;
	or.b16  	%rs71, %rs16, 8;
	cvt.u32.u16 	%r26, %rs71;
	cvt.u32.u16 	%r27, %rs70;
	and.b32  	%r28, %r27, 255;
	shr.u32 	%r5, %r26, %r28;
	or.b64  	%rd46, %rd9, 4503599627370496;
	mov.b64 	%rd47, 562949953421312;
	shl.b64 	%rd48, %rd47, %r28;
	add.s64 	%rd49, %rd48, -1;
	and.b64  	%rd11, %rd49, %rd46;
	mov.b64 	%rd50, 281474976710656;
	shl.b64 	%rd12, %rd50, %r28;
	setp.gt.u64 	%p32, %rd11, %rd12;
	@%p32 bra 	$L__BB0_20;
	cvt.u16.u32 	%rs117, %r5;
	setp.ne.s64 	%p33, %rd11, %rd12;
	and.b32  	%r30, %r5, 1;
	setp.eq.b32 	%p34, %r30, 1;
	not.pred 	%p35, %p34;
	or.pred  	%p36, %p33, %p35;
	@%p36 bra 	$L__BB0_21;
$L__BB0_20:
	cvt.u16.u32 	%rs72, %r5;
	add.s16 	%rs117, %rs72, 1;
$L__BB0_21:
	shr.u64 	%rd51, %rd1, 50;
	cvt.u16.u64 	%rs74, %rd51;
	and.b16  	%rs21, %rs74, 3;
	setp.lt.u64 	%p37, %rd2, 4530621225134718977;
	mov.b16 	%rs118, 0;
	@%p37 bra 	$L__BB0_30;
	setp.lt.u64 	%p38, %rd2, 9218868437227405313;
	@%p38 bra 	$L__BB0_24;
	or.b16  	%rs118, %rs21, 126;
	bra.uni 	$L__BB0_30;
$L__BB0_24:
	setp.gt.u64 	%p39, %rd2, 4678677062884524031;
	mov.b16 	%rs118, 124;
	@%p39 bra 	$L__BB0_30;
	setp.lt.u64 	%p40, %rd2, 4544132024016830464;
	@%p40 bra 	$L__BB0_27;
	shl.b16 	%rs76, %rs1, 2;
	or.b16  	%rs77, %rs76, %rs21;
	and.b64  	%rd52, %rd1, 1125899906842623;
	setp.gt.u64 	%p41, %rd52, 562949953421312;
	and.b64  	%rd53, %rd1, 2251799813685247;
	setp.eq.s64 	%p42, %rd53, 1688849860263936;
	or.pred  	%p43, %p41, %p42;
	selp.u16 	%rs78, 1, 0, %p43;
	add.s16 	%rs79, %rs77, %rs78;
	add.s16 	%rs118, %rs79, 64;
	bra.uni 	$L__BB0_30;
$L__BB0_27:
	sub.s16 	%rs80, -15, %rs1;
	or.b16  	%rs81, %rs21, 4;
	cvt.u32.u16 	%r31, %rs81;
	cvt.u32.u16 	%r32, %rs80;
	and.b32  	%r33, %r32, 255;
	shr.u32 	%r6, %r31, %r33;
	or.b64  	%rd54, %rd1, 4503599627370496;
	mov.b64 	%rd55, 1125899906842624;
	shl.b64 	%rd56, %rd55, %r33;
	add.s64 	%rd57, %rd56, -1;
	and.b64  	%rd13, %rd57, %rd54;
	mov.b64 	%rd58, 562949953421312;
	shl.b64 	%rd14, %rd58, %r33;
	setp.gt.u64 	%p44, %rd13, %rd14;
	@%p44 bra 	$L__BB0_29;
	cvt.u16.u32 	%rs118, %r6;
	setp.ne.s64 	%p45, %rd13, %rd14;
	and.b32  	%r35, %r6, 1;
	setp.eq.b32 	%p46, %r35, 1;
	not.pred 	%p47, %p46;
	or.pred  	%p48, %p45, %p47;
	@%p48 bra 	$L__BB0_30;
$L__BB0_29:
	cvt.u16.u32 	%rs82, %r6;
	add.s16 	%rs118, %rs82, 1;
$L__BB0_30:
	or.b16  	%rs27, %rs118, %rs7;
	shr.u64 	%rd59, %rd5, 50;
	cvt.u16.u64 	%rs84, %rd59;
	and.b16  	%rs28, %rs84, 3;
	setp.lt.u64 	%p49, %rd6, 4530621225134718977;
	mov.b16 	%rs119, 0;
	@%p49 bra 	$L__BB0_39;
	setp.lt.u64 	%p50, %rd6, 9218868437227405313;
	@%p50 bra 	$L__BB0_33;
	or.b16  	%rs119, %rs28, 126;
	bra.uni 	$L__BB0_39;
$L__BB0_33:
	setp.gt.u64 	%p51, %rd6, 4678677062884524031;
	mov.b16 	%rs119, 124;
	@%p51 bra 	$L__BB0_39;
	setp.lt.u64 	%p52, %rd6, 4544132024016830464;
	@%p52 bra 	$L__BB0_36;
	shl.b16 	%rs86, %rs8, 2;
	or.b16  	%rs87, %rs86, %rs28;
	and.b64  	%rd60, %rd5, 1125899906842623;
	setp.gt.u64 	%p53, %rd60, 562949953421312;
	and.b64  	%rd61, %rd5, 2251799813685247;
	setp.eq.s64 	%p54, %rd61, 1688849860263936;
	or.pred  	%p55, %p53, %p54;
	selp.u16 	%rs88, 1, 0, %p55;
	add.s16 	%rs89, %rs87, %rs88;
	add.s16 	%rs119, %rs89, 64;
	bra.uni 	$L__BB0_39;
$L__BB0_36:
	sub.s16 	%rs90, -15, %rs8;
	or.b16  	%rs91, %rs28, 4;
	cvt.u32.u16 	%r36, %rs91;
	cvt.u32.u16 	%r37, %rs90;
	and.b32  	%r38, %r37, 255;
	shr.u32 	%r7, %r36, %r38;
	or.b64  	%rd62, %rd5, 4503599627370496;
	mov.b64 	%rd63, 1125899906842624;
	shl.b64 	%rd64, %rd63, %r38;
	add.s64 	%rd65, %rd64, -1;
	and.b64  	%rd15, %rd65, %rd62;
	mov.b64 	%rd66, 562949953421312;
	shl.b64 	%rd16, %rd66, %r38;
	setp.gt.u64 	%p56, %rd15, %rd16;
	@%p56 bra 	$L__BB0_38;
	cvt.u16.u32 	%rs119, %r7;
	setp.ne.s64 	%p57, %rd15, %rd16;
	and.b32  	%r40, %r7, 1;
	setp.eq.b32 	%p58, %r40, 1;
	not.pred 	%p59, %p58;
	or.pred  	%p60, %p57, %p59;
	@%p60 bra 	$L__BB0_39;
$L__BB0_38:
	cvt.u16.u32 	%rs92, %r7;
	add.s16 	%rs119, %rs92, 1;
$L__BB0_39:
	or.b16  	%rs34, %rs119, %rs14;
	shr.u64 	%rd67, %rd9, 50;
	cvt.u16.u64 	%rs94, %rd67;
	and.b16  	%rs35, %rs94, 3;
	setp.lt.u64 	%p61, %rd10, 4530621225134718977;
	mov.b16 	%rs120, 0;
	@%p61 bra 	$L__BB0_48;
	setp.lt.u64 	%p62, %rd10, 9218868437227405313;
	@%p62 bra 	$L__BB0_42;
	or.b16  	%rs120, %rs35, 126;
	bra.uni 	$L__BB0_48;
$L__BB0_42:
	setp.gt.u64 	%p63, %rd10, 4678677062884524031;
	mov.b16 	%rs120, 124;
	@%p63 bra 	$L__BB0_48;
	setp.lt.u64 	%p64, %rd10, 4544132024016830464;
	@%p64 bra 	$L__BB0_45;
	shl.b16 	%rs96, %rs15, 2;
	or.b16  	%rs97, %rs96, %rs35;
	and.b64  	%rd68, %rd9, 1125899906842623;
	setp.gt.u64 	%p65, %rd68, 562949953421312;
	and.b64  	%rd69, %rd9, 2251799813685247;
	setp.eq.s64 	%p66, %rd69, 1688849860263936;
	or.pred  	%p67, %p65, %p66;
	selp.u16 	%rs98, 1, 0, %p67;
	add.s16 	%rs99, %rs97, %rs98;
	add.s16 	%rs120, %rs99, 64;
	bra.uni 	$L__BB0_48;
$L__BB0_45:
	sub.s16 	%rs100, -15, %rs15;
	or.b16  	%rs101, %rs35, 4;
	cvt.u32.u16 	%r41, %rs101;
	cvt.u32.u16 	%r42, %rs100;
	and.b32  	%r43, %r42, 255;
	shr.u32 	%r8, %r41, %r43;
	or.b64  	%rd70, %rd9, 4503599627370496;
	mov.b64 	%rd71, 1125899906842624;
	shl.b64 	%rd72, %rd71, %r43;
	add.s64 	%rd73, %rd72, -1;
	and.b64  	%rd17, %rd73, %rd70;
	mov.b64 	%rd74, 562949953421312;
	shl.b64 	%rd18, %rd74, %r43;
	setp.gt.u64 	%p68, %rd17, %rd18;
	@%p68 bra 	$L__BB0_47;
	cvt.u16.u32 	%rs120, %r8;
	setp.ne.s64 	%p69, %rd17, %rd18;
	and.b32  	%r45, %r8, 1;
	setp.eq.b32 	%p70, %r45, 1;
	not.pred 	%p71, %p70;
	or.pred  	%p72, %p69, %p71;
	@%p72 bra 	$L__BB0_48;
$L__BB0_47:
	cvt.u16.u32 	%rs102, %r8;
	add.s16 	%rs120, %rs102, 1;
$L__BB0_48:
	shr.u64 	%rd75, %rd9, 56;
	cvt.u16.u64 	%rs103, %rd75;
	and.b16  	%rs104, %rs103, 128;
	and.b16  	%rs105, %rs34, 255;
	and.b16  	%rs106, %rs27, 255;
	or.b16  	%rs107, %rs117, %rs104;
	and.b16  	%rs108, %rs107, 255;
	or.b16  	%rs109, %rs116, %rs14;
	and.b16  	%rs110, %rs109, 255;
	or.b16  	%rs111, %rs115, %rs7;
	and.b16  	%rs112, %rs111, 255;
	cvta.to.global.u64 	%rd76, %rd19;
	or.b16  	%rs113, %rs120, %rs104;
	and.b16  	%rs114, %rs113, 255;
	st.global.u16 	[%rd76], %rs112;
	st.global.u16 	[%rd76+2], %rs110;
	st.global.u16 	[%rd76+4], %rs108;
	st.global.u16 	[%rd76+6], %rs106;
	st.global.u16 	[%rd76+8], %rs105;
	st.global.u16 	[%rd76+10], %rs114;
	ret;

}


// ===== COMPILED SASS (sm_100) =====

	.target	sm_100

	.elftype	@"ET_EXEC"


//--------------------- .note.nv.tkinfo           --------------------------
	.section	.note.nv.tkinfo,"",@"SHT_NOTE"
	.sectionflags	@"SHF_NOTE_NV_TKINFO"
	.tkinfo
        /*0018*/ 	.word	0x00000002
        /*0030*/ 	.string	""
        /*0030*/ 	.string	"ptxas"
        /*0030*/ 	.string	"Cuda compilation tools, release 13.0, V13.0.88"
        /*0030*/ 	.string	"Build cuda_13.0.r13.0/compiler.36424714_0"
        /*0030*/ 	.string	"-arch sm_100 -m 64 "



//--------------------- .note.nv.cuinfo           --------------------------
	.section	.note.nv.cuinfo,"",@"SHT_NOTE"
	.sectionflags	@"SHF_NOTE_NV_CUINFO"
        /*0018*/ 	.short	0x0002
        /*001a*/ 	.short	0x0064
        /*001c*/ 	.short	0x0082
	.zero		2


//--------------------- .nv.info                  --------------------------
	.section	.nv.info,"",@"SHT_CUDA_INFO"
	.align	4


	//----- nvinfo : EIATTR_REGCOUNT
	.align		4
        /*0000*/ 	.byte	0x04, 0x2f
        /*0002*/ 	.short	(.L_1 - .L_0)
	.align		4
.L_0:
        /*0004*/ 	.word	index@(_Z9test_mainPfPt)
        /*0008*/ 	.word	0x0000001b


	//----- nvinfo : EIATTR_FRAME_SIZE
	.align		4
.L_1:
        /*000c*/ 	.byte	0x04, 0x11
        /*000e*/ 	.short	(.L_3 - .L_2)
	.align		4
.L_2:
        /*0010*/ 	.word	index@(_Z9test_mainPfPt)
        /*0014*/ 	.word	0x00000000


	//----- nvinfo : EIATTR_MIN_STACK_SIZE
	.align		4
.L_3:
        /*0018*/ 	.byte	0x04, 0x12
        /*001a*/ 	.short	(.L_5 - .L_4)
	.align		4
.L_4:
        /*001c*/ 	.word	index@(_Z9test_mainPfPt)
        /*0020*/ 	.word	0x00000000
.L_5:


//--------------------- .nv.compat                --------------------------
	.section	.nv.compat,"",@"SHT_CUDA_COMPAT_INFO"
	.align	4
        /*0000*/ 	.byte	0x02, 0x09, 0x00, 0x00, 0x02, 0x02, 0x01, 0x00, 0x02, 0x05, 0x05, 0x00, 0x03, 0x07, 0x01, 0x01
        /*0010*/ 	.byte	0x02, 0x03, 0x00, 0x00, 0x02, 0x06, 0x01, 0x00, 0x04, 0x0b, 0x08, 0x00, 0x01, 0x00, 0x00, 0x00
        /*0020*/ 	.byte	0x00, 0x00, 0x00, 0x00


//--------------------- .nv.info._Z9test_mainPfPt --------------------------
	.section	.nv.info._Z9test_mainPfPt,"",@"SHT_CUDA_INFO"
	.sectionflags	@""
	.align	4


	//----- nvinfo : EIATTR_CUDA_API_VERSION
	.align		4
        /*0000*/ 	.byte	0x04, 0x37
        /*0002*/ 	.short	(.L_7 - .L_6)
.L_6:
        /*0004*/ 	.word	0x00000082


	//----- nvinfo : EIATTR_KPARAM_INFO
	.align		4
.L_7:
        /*0008*/ 	.byte	0x04, 0x17
        /*000a*/ 	.short	(.L_9 - .L_8)
.L_8:
        /*000c*/ 	.word	0x00000000
        /*0010*/ 	.short	0x0001
        /*0012*/ 	.short	0x0008
        /*0014*/ 	.byte	0x00, 0xf5, 0x21, 0x00


	//----- nvinfo : EIATTR_KPARAM_INFO
	.align		4
.L_9:
        /*0018*/ 	.byte	0x04, 0x17
        /*001a*/ 	.short	(.L_11 - .L_10)
.L_10:
        /*001c*/ 	.word	0x00000000
        /*0020*/ 	.short	0x0000
        /*0022*/ 	.short	0x0000
        /*0024*/ 	.byte	0x00, 0xf5, 0x21, 0x00


	//----- nvinfo : EIATTR_SPARSE_MMA_MASK
	.align		4
.L_11:
        /*0028*/ 	.byte	0x03, 0x50
        /*002a*/ 	.short	0x0000


	//----- nvinfo : EIATTR_MAXREG_COUNT
	.align		4
        /*002c*/ 	.byte	0x03, 0x1b
        /*002e*/ 	.short	0x00ff


	//----- nvinfo : EIATTR_MERCURY_ISA_VERSION
	.align		4
        /*0030*/ 	.byte	0x03, 0x5f
        /*0032*/ 	.short	0x0101


	//----- nvinfo : EIATTR_VRC_CTA_INIT_COUNT
	.align		4
        /*0034*/ 	.byte	0x02, 0x4a
	.zero		1
	.zero		1


	//----- nvinfo : EIATTR_EXIT_INSTR_OFFSETS
	.align		4
        /*0038*/ 	.byte	0x04, 0x1c
        /*003a*/ 	.short	(.L_13 - .L_12)


	//   ....[0]....
.L_12:
        /*003c*/ 	.word	0x00001510


	//----- nvinfo : EIATTR_CBANK_PARAM_SIZE
	.align		4
.L_13:
        /*0040*/ 	.byte	0x03, 0x19
        /*0042*/ 	.short	0x0010


	//----- nvinfo : EIATTR_PARAM_CBANK
	.align		4
        /*0044*/ 	.byte	0x04, 0x0a
        /*0046*/ 	.short	(.L_15 - .L_14)
	.align		4
.L_14:
        /*0048*/ 	.word	index@(.nv.constant0._Z9test_mainPfPt)
        /*004c*/ 	.short	0x0380
        /*004e*/ 	.short	0x0010


	//----- nvinfo : EIATTR_SW_WAR
	.align		4
.L_15:
        /*0050*/ 	.byte	0x04, 0x36
        /*0052*/ 	.short	(.L_17 - .L_16)
.L_16:
        /*0054*/ 	.word	0x00000008
.L_17:


//--------------------- .nv.callgraph             --------------------------
	.section	.nv.callgraph,"",@"SHT_CUDA_CALLGRAPH"
	.align	4
	.sectionentsize	8
	.align		4
        /*0000*/ 	.word	0x00000000
	.align		4
        /*0004*/ 	.word	0xffffffff
	.align		4
        /*0008*/ 	.word	0x00000000
	.align		4
        /*000c*/ 	.word	0xfffffffe
	.align		4
        /*0010*/ 	.word	0x00000000
	.align		4
        /*0014*/ 	.word	0xfffffffd
	.align		4
        /*0018*/ 	.word	0x00000000
	.align		4
        /*001c*/ 	.word	0xfffffffc


//--------------------- .text._Z9test_mainPfPt    --------------------------
	.section	.text._Z9test_mainPfPt,"ax",@progbits
	.align	128
        .global         _Z9test_mainPfPt
        .type           _Z9test_mainPfPt,@function
        .size           _Z9test_mainPfPt,(.L_x_19 - _Z9test_mainPfPt)
        .other          _Z9test_mainPfPt,@"STO_CUDA_ENTRY STV_DEFAULT"
_Z9test_mainPfPt:
.text._Z9test_mainPfPt:
[----:B------:R-:W-:Y:S08]  /*0000*/  LDC R1, c[0x0][0x37c] ;  /* 0x0000df00ff017b82 */ /* 0x000ff00000000800 */
[----:B------:R-:W0:Y:S01]  /*0010*/  LDC.64 R4, c[0x0][0x380] ;  /* 0x0000e000ff047b82 */ /* 0x000e220000000a00 */
[----:B------:R-:W0:Y:S02]  /*0020*/  LDCU.64 UR4, c[0x0][0x358] ;  /* 0x00006b00ff0477ac */ /* 0x000e240008000a00 */
[----:B0-----:R-:W2:Y:S01]  /*0030*/  LDG.E R0, desc[UR4][R4.64] ;  /* 0x0000000404007981 */ /* 0x001ea2000c1e1900 */
[----:B------:R-:W-:-:S03]  /*0040*/  PRMT R14, RZ, 0x7610, R14 ;  /* 0x00007610ff0e7816 */ /* 0x000fc6000000000e */
[----:B------:R0:W5:Y:S04]  /*0050*/  LDG.E R2, desc[UR4][R4.64+0x4] ;  /* 0x0000040404027981 */ /* 0x000168000c1e1900 */
[----:B------:R0:W5:Y:S01]  /*0060*/  LDG.E R6, desc[UR4][R4.64+0x8] ;  /* 0x0000080404067981 */ /* 0x000162000c1e1900 */
[----:B--2---:R-:W-:-:S04]  /*0070*/  LOP3.LUT R3, R0, 0x7fffffff, RZ, 0xc0, !PT ;  /* 0x7fffffff00037812 */ /* 0x004fc800078ec0ff */
[----:B------:R-:W-:-:S04]  /*0080*/  ISETP.GT.U32.AND P0, PT, R3, 0x7f800000, PT ;  /* 0x7f8000000300780c */ /* 0x000fc80003f04070 */
[----:B------:R-:W-:-:S06]  /*0090*/  SEL R10, R0, 0x7fffffff, !P0 ;  /* 0x7fffffff000a7807 */ /* 0x000fcc0004000000 */
[----:B------:R-:W1:Y:S02]  /*00a0*/  F2F.F64.F32 R10, R10 ;  /* 0x0000000a000a7310 */ /* 0x000e640000201800 */
[----:B-1----:R-:W-:Y:S01]  /*00b0*/  DADD R12, -RZ, |R10| ;  /* 0x00000000ff0c7229 */ /* 0x002fe2000000050a */
[----:B------:R-:W-:-:S09]  /*00c0*/  SHF.R.U32.HI R0, RZ, 0x14, R11 ;  /* 0x00000014ff007819 */ /* 0x000fd2000001160b */
[----:B------:R-:W-:-:S04]  /*00d0*/  ISETP.GE.U32.AND P0, PT, R12, 0x1, PT ;  /* 0x000000010c00780c */ /* 0x000fc80003f06070 */
[----:B------:R-:W-:-:S13]  /*00e0*/  ISETP.GE.U32.AND.EX P1, PT, R13, 0x3f500000, PT, P0 ;  /* 0x3f5000000d00780c */ /* 0x000fda0003f26100 */
[----:B0-----:R-:W-:Y:S05]  /*00f0*/  @!P1 BRA `(.L_x_0) ;  /* 0x0000000000b09947 */ /* 0x001fea0003800000 */
[----:B------:R-:W-:Y:S01]  /*0100*/  ISETP.GT.U32.AND P1, PT, R12, RZ, PT ;  /* 0x000000ff0c00720c */ /* 0x000fe20003f24070 */
[----:B------:R-:W-:-:S03]  /*0110*/  IMAD.MOV.U32 R14, RZ, RZ, 0x7f ;  /* 0x0000007fff0e7424 */ /* 0x000fc600078e00ff */
[----:B------:R-:W-:-:S13]  /*0120*/  ISETP.GT.U32.AND.EX P1, PT, R13, 0x407d0000, PT, P1 ;  /* 0x407d00000d00780c */ /* 0x000fda0003f24110 */
[----:B------:R-:W-:Y:S05]  /*0130*/  @P1 BRA `(.L_x_0) ;  /* 0x0000000000a01947 */ /* 0x000fea0003800000 */
[----:B------:R-:W-:Y:S02]  /*0140*/  ISETP.GE.U32.AND P1, PT, R12, RZ, PT ;  /* 0x000000ff0c00720c */ /* 0x000fe40003f26070 */
[----:B------:R-:W-:Y:S02]  /*0150*/  SHF.R.U32.HI R3, RZ, 0x11, R11 ;  /* 0x00000011ff037819 */ /* 0x000fe4000001160b */
[----:B------:R-:W-:Y:S02]  /*0160*/  ISETP.GE.U32.AND.EX P1, PT, R13, 0x3f900000, PT, P1 ;  /* 0x3f9000000d00780c */ /* 0x000fe40003f26110 */
[----:B------:R-:W-:-:S11]  /*0170*/  LOP3.LUT R3, R3, 0x7, RZ, 0xc0, !PT ;  /* 0x0000000703037812 */ /* 0x000fd600078ec0ff */
[----:B------:R-:W-:Y:S05]  /*0180*/  @!P1 BRA `(.L_x_1) ;  /* 0x0000000000309947 */ /* 0x000fea0003800000 */
[----:B------:R-:W-:Y:S01]  /*0190*/  ISETP.NE.U32.AND P1, PT, R10, RZ, PT ;  /* 0x000000ff0a00720c */ /* 0x000fe20003f25070 */
[----:B------:R-:W-:Y:S01]  /*01a0*/  IMAD R3, R0, 0x8, R3 ;  /* 0x0000000800037824 */ /* 0x000fe200078e0203 */
[C---:B------:R-:W-:Y:S02]  /*01b0*/  LOP3.LUT R4, R11.reuse, 0x3ffff, RZ, 0xc0, !PT ;  /* 0x0003ffff0b047812 */ /* 0x040fe400078ec0ff */
[----:B------:R-:W-:Y:S02]  /*01c0*/  ISETP.GT.U32.AND P2, PT, R10, RZ, PT ;  /* 0x000000ff0a00720c */ /* 0x000fe40003f44070 */
[----:B------:R-:W-:Y:S02]  /*01d0*/  LOP3.LUT R5, R11, 0x1ffff, RZ, 0xc0, !PT ;  /* 0x0001ffff0b057812 */ /* 0x000fe400078ec0ff */
[----:B------:R-:W-:Y:S01]  /*01e0*/  ISETP.NE.AND.EX P1, PT, R4, 0x30000, PT, P1 ;  /* 0x000300000400780c */ /* 0x000fe20003f25310 */
[----:B------:R-:W-:-:S03]  /*01f0*/  VIADD R4, R3, 0x1 ;  /* 0x0000000103047836 */ /* 0x000fc60000000000 */
[----:B------:R-:W-:-:S13]  /*0200*/  ISETP.GT.U32.OR.EX P1, PT, R5, 0x10000, !P1, P2 ;  /* 0x000100000500780c */ /* 0x000fda0004f24520 */
[----:B------:R-:W-:-:S04]  /*0210*/  @!P1 IMAD.MOV R4, RZ, RZ, R3 ;  /* 0x000000ffff049224 */ /* 0x000fc800078e0203 */
[----:B------:R-:W-:-:S05]  /*0220*/  VIADD R4, R4, 0x40 ;  /* 0x0000004004047836 */ /* 0x000fca0000000000 */
[----:B------:R-:W-:Y:S01]  /*0230*/  PRMT R14, R4, 0x7610, R14 ;  /* 0x00007610040e7816 */ /* 0x000fe2000000000e */
[----:B------:R-:W-:Y:S06]  /*0240*/  BRA `(.L_x_0) ;  /* 0x00000000005c7947 */ /* 0x000fec0003800000 */
.L_x_1:
[----:B------:R-:W-:Y:S01]  /*0250*/  IMAD.MOV R4, RZ, RZ, -R0 ;  /* 0x000000ffff047224 */ /* 0x000fe200078e0a00 */
[----:B------:R-:W-:Y:S02]  /*0260*/  IADD3 R7, P1, PT, RZ, -0x1, RZ ;  /* 0xffffffffff077810 */ /* 0x000fe40007f3e0ff */
[----:B------:R-:W-:Y:S02]  /*0270*/  LOP3.LUT R3, R3, 0x8, RZ, 0xfc, !PT ;  /* 0x0000000803037812 */ /* 0x000fe400078efcff */
[----:B------:R-:W-:Y:S02]  /*0280*/  PRMT R4, R4, 0x7710, RZ ;  /* 0x0000771004047816 */ /* 0x000fe400000000ff */
[----:B------:R-:W-:-:S03]  /*0290*/  LOP3.LUT R7, R7, R10, RZ, 0xc0, !PT ;  /* 0x0000000a07077212 */ /* 0x000fc600078ec0ff */
[----:B------:R-:W-:-:S05]  /*02a0*/  VIADD R4, R4, 0xfffffff9 ;  /* 0xfffffff904047836 */ /* 0x000fca0000000000 */
[----:B------:R-:W-:-:S04]  /*02b0*/  LOP3.LUT R4, R4, 0xff, RZ, 0xc0, !PT ;  /* 0x000000ff04047812 */ /* 0x000fc800078ec0ff */
[-C--:B------:R-:W-:Y:S02]  /*02c0*/  SHF.L.U64.HI R9, RZ, R4.reuse, 0x20000 ;  /* 0x00020000ff097419 */ /* 0x080fe40000010204 */
[-C--:B------:R-:W-:Y:S02]  /*02d0*/  SHF.L.U64.HI R5, RZ, R4.reuse, 0x10000 ;  /* 0x00010000ff057419 */ /* 0x080fe40000010204 */
[----:B------:R-:W-:Y:S02]  /*02e0*/  IADD3.X R9, PT, PT, R9, -0x1, RZ, P1, !PT ;  /* 0xffffffff09097810 */ /* 0x000fe40000ffe4ff */
[----:B------:R-:W-:Y:S02]  /*02f0*/  ISETP.GT.U32.AND P1, PT, R7, RZ, PT ;  /* 0x000000ff0700720c */ /* 0x000fe40003f24070 */
[----:B------:R-:W-:Y:S02]  /*0300*/  LOP3.LUT R8, R9, 0x100000, R11, 0xe0, !PT ;  /* 0x0010000009087812 */ /* 0x000fe400078ee00b */
[----:B------:R-:W-:-:S02]  /*0310*/  SHF.R.U32.HI R3, RZ, R4, R3 ;  /* 0x00000004ff037219 */ /* 0x000fc40000011603 */
[----:B------:R-:W-:-:S13]  /*0320*/  ISETP.GT.U32.AND.EX P1, PT, R8, R5, PT, P1 ;  /* 0x000000050800720c */ /* 0x000fda0003f24110 */
[----:B------:R-:W-:Y:S05]  /*0330*/  @P1 BRA `(.L_x_2) ;  /* 0x0000000000181947 */ /* 0x000fea0003800000 */
[----:B------:R-:W-:Y:S02]  /*0340*/  LOP3.LUT R4, R3, 0x1, RZ, 0xc0, !PT ;  /* 0x0000000103047812 */ /* 0x000fe400078ec0ff */
[----:B------:R-:W-:Y:S02]  /*0350*/  ISETP.NE.U32.AND P2, PT, R7, RZ, PT ;  /* 0x000000ff0700720c */ /* 0x000fe40003f45070 */
[----:B------:R-:W-:Y:S02]  /*0360*/  ISETP.NE.U32.AND P1, PT, R4, 0x1, PT ;  /* 0x000000010400780c */ /* 0x000fe40003f25070 */
[----:B------:R-:W-:Y:S02]  /*0370*/  PRMT R14, R3, 0x7610, R14 ;  /* 0x00007610030e7816 */ /* 0x000fe4000000000e */
[----:B------:R-:W-:-:S13]  /*0380*/  ISETP.NE.OR.EX P1, PT, R8, R5, P1, P2 ;  /* 0x000000050800720c */ /* 0x000fda0000f25720 */
[----:B------:R-:W-:Y:S05]  /*0390*/  @P1 BRA `(.L_x_0) ;  /* 0x0000000000081947 */ /* 0x000fea0003800000 */
.L_x_2:
[----:B------:R-:W-:-:S05]  /*03a0*/  VIADD R3, R3, 0x1 ;  /* 0x0000000103037836 */ /* 0x000fca0000000000 */
[----:B------:R-:W-:-:S07]  /*03b0*/  PRMT R14, R3, 0x7610, R14 ;  /* 0x00007610030e7816 */ /* 0x000fce000000000e */
.L_x_0:
[C---:B-----5:R-:W-:Y:S02]  /*03c0*/  LOP3.LUT R3, R2.reuse, 0x7fffffff, RZ, 0xc0, !PT ;  /* 0x7fffffff02037812 */ /* 0x060fe400078ec0ff */
[----:B------:R-:W-:Y:S02]  /*03d0*/  SHF.R.U32.HI R15, RZ, 0x18, R11 ;  /* 0x00000018ff0f7819 */ /* 0x000fe4000001160b */
[----:B------:R-:W-:Y:S02]  /*03e0*/  ISETP.GT.U32.AND P1, PT, R3, 0x7f800000, PT ;  /* 0x7f8000000300780c */ /* 0x000fe40003f24070 */
[----:B------:R-:W-:Y:S02]  /*03f0*/  PRMT R17, RZ, 0x7610, R17 ;  /* 0x00007610ff117816 */ /* 0x000fe40000000011 */
[----:B------:R-:W-:Y:S02]  /*0400*/  SEL R4, R2, 0x7fffffff, !P1 ;  /* 0x7fffffff02047807 */ /* 0x000fe40004800000 */
[----:B------:R-:W-:-:S04]  /*0410*/  LOP3.LUT R15, R15, 0x80, RZ, 0xc0, !PT ;  /* 0x000000800f0f7812 */ /* 0x000fc800078ec0ff */
[----:B------:R-:W0:Y:S02]  /*0420*/  F2F.F64.F32 R4, R4 ;  /* 0x0000000400047310 */ /* 0x000e240000201800 */
[----:B0-----:R-:W-:Y:S01]  /*0430*/  DADD R2, -RZ, |R4| ;  /* 0x00000000ff027229 */ /* 0x001fe20000000504 */
[----:B------:R-:W-:-:S09]  /*0440*/  SHF.R.U32.HI R16, RZ, 0x14, R5 ;  /* 0x00000014ff107819 */ /* 0x000fd20000011605 */
[----:B------:R-:W-:-:S04]  /*0450*/  ISETP.GE.U32.AND P1, PT, R2, 0x1, PT ;  /* 0x000000010200780c */ /* 0x000fc80003f26070 */
[----:B------:R-:W-:-:S13]  /*0460*/  ISETP.GE.U32.AND.EX P2, PT, R3, 0x3f500000, PT, P1 ;  /* 0x3f5000000300780c */ /* 0x000fda0003f46110 */
[----:B------:R-:W-:Y:S05]  /*0470*/  @!P2 BRA `(.L_x_3) ;  /* 0x0000000000b0a947 */ /* 0x000fea0003800000 */
        /* <DEDUP_REMOVED lines=9> */
[C---:B------:R-:W-:Y:S02]  /*0510*/  ISETP.NE.U32.AND P2, PT, R4.reuse, RZ, PT ;  /* 0x000000ff0400720c */ /* 0x040fe40003f45070 */
[C---:B------:R-:W-:Y:S02]  /*0520*/  LOP3.LUT R7, R5.reuse, 0x3ffff, RZ, 0xc0, !PT ;  /* 0x0003ffff05077812 */ /* 0x040fe400078ec0ff */
[----:B------:R-:W-:Y:S02]  /*0530*/  ISETP.GT.U32.AND P3, PT, R4, RZ, PT ;  /* 0x000000ff0400720c */ /* 0x000fe40003f64070 */
[----:B------:R-:W-:Y:S02]  /*0540*/  LOP3.LUT R8, R5, 0x1ffff, RZ, 0xc0, !PT ;  /* 0x0001ffff05087812 */ /* 0x000fe400078ec0ff */
[----:B------:R-:W-:Y:S01]  /*0550*/  ISETP.NE.AND.EX P2, PT, R7, 0x30000, PT, P2 ;  /* 0x000300000700780c */ /* 0x000fe20003f45320 */
[----:B------:R-:W-:-:S03]  /*0560*/  IMAD R7, R16, 0x8, R9 ;  /* 0x0000000810077824 */ /* 0x000fc600078e0209 */
[----:B------:R-:W-:Y:S01]  /*0570*/  ISETP.GT.U32.OR.EX P2, PT, R8, 0x10000, !P2, P3 ;  /* 0x000100000800780c */ /* 0x000fe20005744530 */
[----:B------:R-:W-:-:S12]  /*0580*/  VIADD R8, R7, 0x1 ;  /* 0x0000000107087836 */ /* 0x000fd80000000000 */
[----:B------:R-:W-:-:S04]  /*0590*/  @!P2 IMAD.MOV R8, RZ, RZ, R7 ;  /* 0x000000ffff08a224 */ /* 0x000fc800078e0207 */
[----:B------:R-:W-:-:S05]  /*05a0*/  VIADD R8, R8, 0x40 ;  /* 0x0000004008087836 */ /* 0x000fca0000000000 */
[----:B------:R-:W-:Y:S01]  /*05b0*/  PRMT R17, R8, 0x7610, R17 ;  /* 0x0000761008117816 */ /* 0x000fe20000000011 */
[----:B------:R-:W-:Y:S06]  /*05c0*/  BRA `(.L_x_3) ;  /* 0x00000000005c7947 */ /* 0x000fec0003800000 */
.L_x_4:
[----:B------:R-:W-:Y:S01]  /*05d0*/  IMAD.MOV R7, RZ, RZ, -R16 ;  /* 0x000000ffff077224 */ /* 0x000fe200078e0a10 */
[----:B------:R-:W-:-:S04]  /*05e0*/  IADD3 R17, P2, PT, RZ, -0x1, RZ ;  /* 0xffffffffff117810 */ /* 0x000fc80007f5e0ff */
[----:B------:R-:W-:Y:S02]  /*05f0*/  PRMT R7, R7, 0x7710, RZ ;  /* 0x0000771007077816 */ /* 0x000fe400000000ff */
[----:B------:R-:W-:-:S03]  /*0600*/  LOP3.LUT R18, R17, R4, RZ, 0xc0, !PT ;  /* 0x0000000411127212 */ /* 0x000fc600078ec0ff */
[----:B------:R-:W-:-:S05]  /*0610*/  VIADD R7, R7, 0xfffffff9 ;  /* 0xfffffff907077836 */ /* 0x000fca0000000000 */
[----:B------:R-:W-:-:S04]  /*0620*/  LOP3.LUT R8, R7, 0xff, RZ, 0xc0, !PT ;  /* 0x000000ff07087812 */ /* 0x000fc800078ec0ff */
[-C--:B------:R-:W-:Y:S02]  /*0630*/  SHF.L.U64.HI R7, RZ, R8.reuse, 0x20000 ;  /* 0x00020000ff077419 */ /* 0x080fe40000010208 */
[----:B------:R-:W-:Y:S02]  /*0640*/  SHF.L.U64.HI R17, RZ, R8, 0x10000 ;  /* 0x00010000ff117419 */ /* 0x000fe40000010208 */
[----:B------:R-:W-:Y:S02]  /*0650*/  IADD3.X R7, PT, PT, R7, -0x1, RZ, P2, !PT ;  /* 0xffffffff07077810 */ /* 0x000fe400017fe4ff */
[----:B------:R-:W-:Y:S02]  /*0660*/  ISETP.GT.U32.AND P2, PT, R18, RZ, PT ;  /* 0x000000ff1200720c */ /* 0x000fe40003f44070 */
[----:B------:R-:W-:Y:S02]  /*0670*/  LOP3.LUT R20, R7, 0x100000, R5, 0xe0, !PT ;  /* 0x0010000007147812 */ /* 0x000fe400078ee005 */
[----:B------:R-:W-:-:S02]  /*0680*/  LOP3.LUT R7, R9, 0x8, RZ, 0xfc, !PT ;  /* 0x0000000809077812 */ /* 0x000fc400078efcff */
[----:B------:R-:W-:Y:S02]  /*0690*/  ISETP.GT.U32.AND.EX P2, PT, R20, R17, PT, P2 ;  /* 0x000000111400720c */ /* 0x000fe40003f44120 */
[----:B------:R-:W-:-:S11]  /*06a0*/  SHF.R.U32.HI R7, RZ, R8, R7 ;  /* 0x00000008ff077219 */ /* 0x000fd60000011607 */
[----:B------:R-:W-:Y:S05]  /*06b0*/  @P2 BRA `(.L_x_5) ;  /* 0x0000000000182947 */ /* 0x000fea0003800000 */
[----:B------:R-:W-:Y:S02]  /*06c0*/  LOP3.LUT R8, R7, 0x1, RZ, 0xc0, !PT ;  /* 0x0000000107087812 */ /* 0x000fe400078ec0ff */
[----:B------:R-:W-:Y:S02]  /*06d0*/  ISETP.NE.U32.AND P3, PT, R18, RZ, PT ;  /* 0x000000ff1200720c */ /* 0x000fe40003f65070 */
[----:B------:R-:W-:-:S04]  /*06e0*/  ISETP.NE.U32.AND P2, PT, R8, 0x1, PT ;  /* 0x000000010800780c */ /* 0x000fc80003f45070 */
[----:B------:R-:W-:Y:S02]  /*06f0*/  ISETP.NE.OR.EX P2, PT, R20, R17, P2, P3 ;  /* 0x000000111400720c */ /* 0x000fe40001745730 */
[----:B------:R-:W-:-:S11]  /*0700*/  PRMT R17, R7, 0x7610, R17 ;  /* 0x0000761007117816 */ /* 0x000fd60000000011 */
[----:B------:R-:W-:Y:S05]  /*0710*/  @P2 BRA `(.L_x_3) ;  /* 0x0000000000082947 */ /* 0x000fea0003800000 */
.L_x_5:
[----:B------:R-:W-:-:S05]  /*0720*/  VIADD R7, R7, 0x1 ;  /* 0x0000000107077836 */ /* 0x000fca0000000000 */
[----:B------:R-:W-:-:S07]  /*0730*/  PRMT R17, R7, 0x7610, R17 ;  /* 0x0000761007117816 */ /* 0x000fce0000000011 */
.L_x_3:
[----:B------:R-:W-:Y:S02]  /*0740*/  LOP3.LUT R7, R6, 0x7fffffff, RZ, 0xc0, !PT ;  /* 0x7fffffff06077812 */ /* 0x000fe400078ec0ff */
[----:B------:R-:W-:Y:S02]  /*0750*/  PRMT R19, RZ, 0x7610, R19 ;  /* 0x00007610ff137816 */ /* 0x000fe40000000013 */
[----:B------:R-:W-:-:S04]  /*0760*/  ISETP.GT.U32.AND P2, PT, R7, 0x7f800000, PT ;  /* 0x7f8000000700780c */ /* 0x000fc80003f44070 */
[----:B------:R-:W-:-:S06]  /*0770*/  SEL R8, R6, 0x7fffffff, !P2 ;  /* 0x7fffffff06087807 */ /* 0x000fcc0005000000 */
        /* <DEDUP_REMOVED lines=27> */
.L_x_7:
        /* <DEDUP_REMOVED lines=21> */
.L_x_8:
[----:B------:R-:W-:-:S07]  /*0a80*/  VIADD R19, R20, 0x1 ;  /* 0x0000000114137836 */ /* 0x000fce0000000000 */
.L_x_6:
[----:B------:R-:W-:Y:S02]  /*0a90*/  ISETP.GE.U32.AND.EX P3, PT, R13, 0x3ee00000, PT, P0 ;  /* 0x3ee000000d00780c */ /* 0x000fe40003f66100 */
[----:B------:R-:W-:-:S11]  /*0aa0*/  PRMT R20, RZ, 0x7610, R20 ;  /* 0x00007610ff147816 */ /* 0x000fd60000000014 */
[----:B------:R-:W-:Y:S05]  /*0ab0*/  @!P3 BRA `(.L_x_9) ;  /* 0x0000000000b8b947 */ /* 0x000fea0003800000 */
[----:B------:R-:W-:Y:S02]  /*0ac0*/  ISETP.GE.U32.AND.EX P0, PT, R13, 0x7ff00000, PT, P0 ;  /* 0x7ff000000d00780c */ /* 0x000fe40003f06100 */
[----:B------:R-:W-:-:S04]  /*0ad0*/  SHF.R.U32.HI R21, RZ, 0x12, R11 ;  /* 0x00000012ff157819 */ /* 0x000fc8000001160b */
[----:B------:R-:W-:-:S07]  /*0ae0*/  LOP3.LUT R21, R21, 0x3, RZ, 0xc0, !PT ;  /* 0x0000000315157812 */ /* 0x000fce00078ec0ff */
[----:B------:R-:W-:Y:S01]  /*0af0*/  @P0 LOP3.LUT R20, R21, 0x7e, RZ, 0xfc, !PT ;  /* 0x0000007e15140812 */ /* 0x000fe200078efcff */
[----:B------:R-:W-:Y:S06]  /*0b00*/  @P0 BRA `(.L_x_9) ;  /* 0x0000000000a40947 */ /* 0x000fec0003800000 */
[----:B------:R-:W-:Y:S01]  /*0b10*/  ISETP.GT.U32.AND P0, PT, R12, -0x1, PT ;  /* 0xffffffff0c00780c */ /* 0x000fe20003f04070 */
[----:B------:R-:W-:-:S03]  /*0b20*/  IMAD.MOV.U32 R20, RZ, RZ, 0x7c ;  /* 0x0000007cff147424 */ /* 0x000fc600078e00ff */
[----:B------:R-:W-:-:S13]  /*0b30*/  ISETP.GT.U32.AND.EX P0, PT, R13, 0x40edffff, PT, P0 ;  /* 0x40edffff0d00780c */ /* 0x000fda0003f04100 */
[----:B------:R-:W-:Y:S05]  /*0b40*/  @P0 BRA `(.L_x_9) ;  /* 0x0000000000940947 */ /* 0x000fea0003800000 */
[----:B------:R-:W-:-:S04]  /*0b50*/  ISETP.GE.U32.AND P0, PT, R12, RZ, PT ;  /* 0x000000ff0c00720c */ /* 0x000fc80003f06070 */
[----:B------:R-:W-:-:S13]  /*0b60*/  ISETP.GE.U32.AND.EX P0, PT, R13, 0x3f100000, PT, P0 ;  /* 0x3f1000000d00780c */ /* 0x000fda0003f06100 */
[----:B------:R-:W-:Y:S05]  /*0b70*/  @!P0 BRA `(.L_x_10) ;  /* 0x0000000000308947 */ /* 0x000fea0003800000 */
[----:B------:R-:W-:Y:S01]  /*0b80*/  ISETP.NE.U32.AND P0, PT, R10, RZ, PT ;  /* 0x000000ff0a00720c */ /* 0x000fe20003f05070 */
[----:B------:R-:W-:Y:S01]  /*0b90*/  IMAD R0, R0, 0x4, R21 ;  /* 0x0000000400007824 */ /* 0x000fe200078e0215 */
[C---:B------:R-:W-:Y:S02]  /*0ba0*/  LOP3.LUT R12, R11.reuse, 0x7ffff, RZ, 0xc0, !PT ;  /* 0x0007ffff0b0c7812 */ /* 0x040fe400078ec0ff */
[----:B------:R-:W-:Y:S02]  /*0bb0*/  ISETP.GT.U32.AND P3, PT, R10, RZ, PT ;  /* 0x000000ff0a00720c */ /* 0x000fe40003f64070 */
[----:B------:R-:W-:Y:S02]  /*0bc0*/  LOP3.LUT R10, R11, 0x3ffff, RZ, 0xc0, !PT ;  /* 0x0003ffff0b0a7812 */ /* 0x000fe400078ec0ff */
[----:B------:R-:W-:-:S04]  /*0bd0*/  ISETP.NE.AND.EX P0, PT, R12, 0x60000, PT, P0 ;  /* 0x000600000c00780c */ /* 0x000fc80003f05300 */
[----:B------:R-:W-:Y:S01]  /*0be0*/  ISETP.GT.U32.OR.EX P0, PT, R10, 0x20000, !P0, P3 ;  /* 0x000200000a00780c */ /* 0x000fe20004704530 */
[----:B------:R-:W-:-:S12]  /*0bf0*/  VIADD R10, R0, 0x1 ;  /* 0x00000001000a7836 */ /* 0x000fd80000000000 */
[----:B------:R-:W-:-:S04]  /*0c00*/  @!P0 IMAD.MOV R10, RZ, RZ, R0 ;  /* 0x000000ffff0a8224 */ /* 0x000fc800078e0200 */
[----:B------:R-:W-:-:S05]  /*0c10*/  VIADD R10, R10, 0x40 ;  /* 0x000000400a0a7836 */ /* 0x000fca0000000000 */
[----:B------:R-:W-:Y:S01]  /*0c20*/  PRMT R20, R10, 0x7610, R20 ;  /* 0x000076100a147816 */ /* 0x000fe20000000014 */
[----:B------:R-:W-:Y:S06]  /*0c30*/  BRA `(.L_x_9) ;  /* 0x0000000000587947 */ /* 0x000fec0003800000 */
.L_x_10:
        /* <DEDUP_REMOVED lines=21> */
.L_x_11:
[----:B------:R-:W-:-:S07]  /*0d90*/  VIADD R20, R21, 0x1 ;  /* 0x0000000115147836 */ /* 0x000fce0000000000 */
.L_x_9:
[----:B------:R-:W-:Y:S02]  /*0da0*/  ISETP.GE.U32.AND.EX P0, PT, R3, 0x3ee00000, PT, P1 ;  /* 0x3ee000000300780c */ /* 0x000fe40003f06110 */
[----:B------:R-:W-:Y:S02]  /*0db0*/  SHF.R.U32.HI R10, RZ, 0x18, R5 ;  /* 0x00000018ff0a7819 */ /* 0x000fe40000011605 */
[----:B------:R-:W-:Y:S02]  /*0dc0*/  LOP3.LUT R0, R20, R15, RZ, 0xfc, !PT ;  /* 0x0000000f14007212 */ /* 0x000fe400078efcff */
[----:B------:R-:W-:Y:S02]  /*0dd0*/  PRMT R13, RZ, 0x7610, R13 ;  /* 0x00007610ff0d7816 */ /* 0x000fe4000000000d */
[----:B------:R-:W-:-:S05]  /*0de0*/  LOP3.LUT R10, R10, 0x80, RZ, 0xc0, !PT ;  /* 0x000000800a0a7812 */ /* 0x000fca00078ec0ff */
        /* <DEDUP_REMOVED lines=25> */
.L_x_13:
        /* <DEDUP_REMOVED lines=8> */
[-C--:B------:R-:W-:Y:S02]  /*1000*/  SHF.R.U32.HI R11, RZ, R2.reuse, R11 ;  /* 0x00000002ff0b7219 */ /* 0x080fe4000001160b */
[----:B------:R-:W-:Y:S02]  /*1010*/  IADD3.X R4, PT, PT, R3, -0x1, RZ, P0, !PT ;  /* 0xffffffff03047810 */ /* 0x000fe400007fe4ff */
[----:B------:R-:W-:Y:S02]  /*1020*/  ISETP.GT.U32.AND P0, PT, R13, RZ, PT ;  /* 0x000000ff0d00720c */ /* 0x000fe40003f04070 */
[----:B------:R-:W-:Y:S02]  /*1030*/  SHF.L.U64.HI R3, RZ, R2, 0x20000 ;  /* 0x00020000ff037419 */ /* 0x000fe40000010202 */
[----:B------:R-:W-:-:S04]  /*1040*/  LOP3.LUT R4, R4, 0x100000, R5, 0xe0, !PT ;  /* 0x0010000004047812 */ /* 0x000fc800078ee005 */
        /* <DEDUP_REMOVED lines=8> */
.L_x_14:
[----:B------:R-:W-:-:S05]  /*10d0*/  VIADD R11, R11, 0x1 ;  /* 0x000000010b0b7836 */ /* 0x000fca0000000000 */
[----:B------:R-:W-:-:S07]  /*10e0*/  PRMT R13, R11, 0x7610, R13 ;  /* 0x000076100b0d7816 */ /* 0x000fce000000000d */
.L_x_12:
[----:B------:R-:W-:Y:S02]  /*10f0*/  ISETP.GE.U32.AND.EX P0, PT, R7, 0x3ee00000, PT, P2 ;  /* 0x3ee000000700780c */ /* 0x000fe40003f06120 */
[----:B------:R-:W-:Y:S02]  /*1100*/  LOP3.LUT R4, R13, R10, RZ, 0xfc, !PT ;  /* 0x0000000a0d047212 */ /* 0x000fe400078efcff */
[----:B------:R-:W-:-:S09]  /*1110*/  PRMT R5, RZ, 0x7610, R5 ;  /* 0x00007610ff057816 */ /* 0x000fd20000000005 */
        /* <DEDUP_REMOVED lines=25> */
.L_x_16:
[----:B------:R-:W-:Y:S01]  /*12b0*/  IMAD.MOV R2, RZ, RZ, -R18 ;  /* 0x000000ffff027224 */ /* 0x000fe200078e0a12 */
[----:B------:R-:W-:-:S04]  /*12c0*/  IADD3 R5, P0, PT, RZ, -0x1, RZ ;  /* 0xffffffffff057810 */ /* 0x000fc80007f1e0ff */
[----:B------:R-:W-:Y:S02]  /*12d0*/  PRMT R2, R2, 0x7710, RZ ;  /* 0x0000771002027816 */ /* 0x000fe400000000ff */
[----:B------:R-:W-:-:S03]  /*12e0*/  LOP3.LUT R12, R5, R8, RZ, 0xc0, !PT ;  /* 0x00000008050c7212 */ /* 0x000fc600078ec0ff */
[----:B------:R-:W-:-:S05]  /*12f0*/  VIADD R2, R2, 0xfffffff1 ;  /* 0xfffffff102027836 */ /* 0x000fca0000000000 */
[----:B------:R-:W-:Y:S02]  /*1300*/  LOP3.LUT R3, R2, 0xff, RZ, 0xc0, !PT ;  /* 0x000000ff02037812 */ /* 0x000fe400078ec0ff */
[----:B------:R-:W-:Y:S02]  /*1310*/  LOP3.LUT R2, R11, 0x4, RZ, 0xfc, !PT ;  /* 0x000000040b027812 */ /* 0x000fe400078efcff */
[-C--:B------:R-:W-:Y:S02]  /*1320*/  SHF.L.U64.HI R7, RZ, R3.reuse, 0x40000 ;  /* 0x00040000ff077419 */ /* 0x080fe40000010203 */
[----:B------:R-:W-:Y:S02]  /*1330*/  SHF.L.U64.HI R5, RZ, R3, 0x20000 ;  /* 0x00020000ff057419 */ /* 0x000fe40000010203 */
[----:B------:R-:W-:Y:S02]  /*1340*/  IADD3.X R7, PT, PT, R7, -0x1, RZ, P0, !PT ;  /* 0xffffffff07077810 */ /* 0x000fe400007fe4ff */
[----:B------:R-:W-:-:S02]  /*1350*/  ISETP.GT.U32.AND P0, PT, R12, RZ, PT ;  /* 0x000000ff0c00720c */ /* 0x000fc40003f04070 */
[----:B------:R-:W-:Y:S02]  /*1360*/  LOP3.LUT R6, R7, 0x100000, R9, 0xe0, !PT ;  /* 0x0010000007067812 */ /* 0x000fe400078ee009 */
[----:B------:R-:W-:Y:S02]  /*1370*/  SHF.R.U32.HI R2, RZ, R3, R2 ;  /* 0x00000003ff027219 */ /* 0x000fe40000011602 */
[----:B------:R-:W-:-:S13]  /*1380*/  ISETP.GT.U32.AND.EX P0, PT, R6, R5, PT, P0 ;  /* 0x000000050600720c */ /* 0x000fda0003f04100 */
[----:B------:R-:W-:Y:S05]  /*1390*/  @P0 BRA `(.L_x_17) ;  /* 0x0000000000180947 */ /* 0x000fea0003800000 */
[----:B------:R-:W-:Y:S02]  /*13a0*/  LOP3.LUT R3, R2, 0x1, RZ, 0xc0, !PT ;  /* 0x0000000102037812 */ /* 0x000fe400078ec0ff */
[----:B------:R-:W-:Y:S02]  /*13b0*/  ISETP.NE.U32.AND P1, PT, R12, RZ, PT ;  /* 0x000000ff0c00720c */ /* 0x000fe40003f25070 */
[----:B------:R-:W-:-:S04]  /*13c0*/  ISETP.NE.U32.AND P0, PT, R3, 0x1, PT ;  /* 0x000000010300780c */ /* 0x000fc80003f05070 */
[----:B------:R-:W-:Y:S02]  /*13d0*/  ISETP.NE.OR.EX P0, PT, R6, R5, P0, P1 ;  /* 0x000000050600720c */ /* 0x000fe40000705710 */
[----:B------:R-:W-:-:S11]  /*13e0*/  PRMT R5, R2, 0x7610, R5 ;  /* 0x0000761002057816 */ /* 0x000fd60000000005 */
[----:B------:R-:W-:Y:S05]  /*13f0*/  @P0 BRA `(.L_x_15) ;  /* 0x0000000000080947 */ /* 0x000fea0003800000 */
.L_x_17:
[----:B------:R-:W-:-:S05]  /*1400*/  VIADD R2, R2, 0x1 ;  /* 0x0000000102027836 */ /* 0x000fca0000000000 */
[----:B------:R-:W-:-:S07]  /*1410*/  PRMT R5, R2, 0x7610, R5 ;  /* 0x0000761002057816 */ /* 0x000fce0000000005 */
.L_x_15:
[----:B------:R-:W0:Y:S01]  /*1420*/  LDC.64 R2, c[0x0][0x388] ;  /* 0x0000e200ff027b82 */ /* 0x000e220000000a00 */
[----:B------:R-:W-:Y:S02]  /*1430*/  SHF.R.U32.HI R6, RZ, 0x18, R9 ;  /* 0x00000018ff067819 */ /* 0x000fe40000011609 */
[----:B------:R-:W-:Y:S02]  /*1440*/  LOP3.LUT R17, R17, 0xff, R10, 0xc8, !PT ;  /* 0x000000ff11117812 */ /* 0x000fe400078ec80a */
[----:B------:R-:W-:Y:S02]  /*1450*/  LOP3.LUT R6, R6, 0x80, RZ, 0xc0, !PT ;  /* 0x0000008006067812 */ /* 0x000fe400078ec0ff */
[----:B------:R-:W-:Y:S02]  /*1460*/  LOP3.LUT R15, R14, 0xff, R15, 0xc8, !PT ;  /* 0x000000ff0e0f7812 */ /* 0x000fe400078ec80f */
[----:B------:R-:W-:Y:S02]  /*1470*/  LOP3.LUT R7, R4, 0xff, RZ, 0xc0, !PT ;  /* 0x000000ff04077812 */ /* 0x000fe400078ec0ff */
[----:B------:R-:W-:-:S02]  /*1480*/  LOP3.LUT R9, R0, 0xff, RZ, 0xc0, !PT ;  /* 0x000000ff00097812 */ /* 0x000fc400078ec0ff */
[--C-:B------:R-:W-:Y:S02]  /*1490*/  LOP3.LUT R19, R19, 0xff, R6.reuse, 0xc8, !PT ;  /* 0x000000ff13137812 */ /* 0x100fe400078ec806 */
[----:B------:R-:W-:Y:S01]  /*14a0*/  LOP3.LUT R5, R5, 0xff, R6, 0xc8, !PT ;  /* 0x000000ff05057812 */ /* 0x000fe200078ec806 */
[----:B0-----:R-:W-:Y:S04]  /*14b0*/  STG.E.U16 desc[UR4][R2.64], R15 ;  /* 0x0000000f02007986 */ /* 0x001fe8000c101504 */
[----:B------:R-:W-:Y:S04]  /*14c0*/  STG.E.U16 desc[UR4][R2.64+0x2], R17 ;  /* 0x0000021102007986 */ /* 0x000fe8000c101504 */
[----:B------:R-:W-:Y:S04]  /*14d0*/  STG.E.U16 desc[UR4][R2.64+0x6], R9 ;  /* 0x0000060902007986 */ /* 0x000fe8000c101504 */
[----:B------:R-:W-:Y:S04]  /*14e0*/  STG.E.U16 desc[UR4][R2.64+0x8], R7 ;  /* 0x0000080702007986 */ /* 0x000fe8000c101504 */
[----:B------:R-:W-:Y:S04]  /*14f0*/  STG.E.U16 desc[UR4][R2.64+0x4], R19 ;  /* 0x0000041302007986 */ /* 0x000fe8000c101504 */
[----:B------:R-:W-:Y:S01]  /*1500*/  STG.E.U16 desc[UR4][R2.64+0xa], R5 ;  /* 0x00000a0502007986 */ /* 0x000fe2000c101504 */
[----:B------:R-:W-:Y:S05]  /*1510*/  EXIT ;  /* 0x000000000000794d */ /* 0x000fea0003800000 */
.L_x_18:
[----:B------:R-:W-:-:S00]  /*1520*/  BRA `(.L_x_18) ;  /* 0xfffffffc00fc7947 */ /* 0x000fc0000383ffff */
[----:B------:R-:W-:-:S00]  /*1530*/  NOP ;  /* 0x0000000000007918 */ /* 0x000fc00000000000 */
        /* <DEDUP_REMOVED lines=12> */
.L_x_19:


//--------------------- .nv.shared.reserved.0     --------------------------
	.section	.nv.shared.reserved.0,"aw",@nobits
	.weak		__nv_reservedSMEM_offset_0_alias
	.size		__nv_reservedSMEM_offset_0_alias, 0, 64
	.other		__nv_reservedSMEM_offset_0_alias,@"STO_CUDA_RESERVED_SHARED STV_DEFAULT"
__nv_reservedSMEM_offset_0_alias:
	.zero		0
	.zero		64


//--------------------- .nv.constant0._Z9test_mainPfPt --------------------------
	.section	.nv.constant0._Z9test_mainPfPt,"a",@progbits
	.sectionflags	@""
	.align	4
.nv.constant0._Z9test_mainPfPt:
	.zero		912


//--------------------- SYMBOLS --------------------------

	.type		.nv.reservedSmem.offset0,@object
	.size		.nv.reservedSmem.offset0,0x4
